//
// Generated by NVIDIA NVVM Compiler
//
// Compiler Build ID: CL-36424714
// Cuda compilation tools, release 13.0, V13.0.88
// Based on NVVM 20.0.0
//

.version 9.0
.target sm_100
.address_size 64

	// .globl	_Z23Kogge_Stone_scan_kernelPfS_j
// _ZZ23Kogge_Stone_scan_kernelPfS_jE2XY has been demoted
// _ZZ33Kogge_Stone_exclusive_scan_kernelPfS_jE2XY has been demoted

.visible .entry _Z23Kogge_Stone_scan_kernelPfS_j(
	.param .u64 .ptr .align 1 _Z23Kogge_Stone_scan_kernelPfS_j_param_0,
	.param .u64 .ptr .align 1 _Z23Kogge_Stone_scan_kernelPfS_j_param_1,
	.param .u32 _Z23Kogge_Stone_scan_kernelPfS_j_param_2
)
{
	.reg .pred 	%p<7>;
	.reg .b32 	%r<18>;
	.reg .b32 	%f<11>;
	.reg .b64 	%rd<9>;
	// demoted variable
	.shared .align 4 .b8 _ZZ23Kogge_Stone_scan_kernelPfS_jE2XY[4096];
	ld.param.u64 	%rd1, [_Z23Kogge_Stone_scan_kernelPfS_j_param_0];
	ld.param.u64 	%rd2, [_Z23Kogge_Stone_scan_kernelPfS_j_param_1];
	ld.param.u32 	%r7, [_Z23Kogge_Stone_scan_kernelPfS_j_param_2];
	mov.u32 	%r8, %ctaid.x;
	mov.u32 	%r1, %ntid.x;
	mov.u32 	%r2, %tid.x;
	mad.lo.s32 	%r3, %r8, %r1, %r2;
	setp.ge.u32 	%p1, %r3, %r7;
	shl.b32 	%r9, %r2, 2;
	mov.u32 	%r10, _ZZ23Kogge_Stone_scan_kernelPfS_jE2XY;
	add.s32 	%r4, %r10, %r9;
	@%p1 bra 	$L__BB0_2;
	cvta.to.global.u64 	%rd3, %rd1;
	mul.wide.u32 	%rd4, %r3, 4;
	add.s64 	%rd5, %rd3, %rd4;
	ld.global.f32 	%f4, [%rd5];
	st.shared.f32 	[%r4], %f4;
	bra.uni 	$L__BB0_3;
$L__BB0_2:
	mov.b32 	%r11, 0;
	st.shared.u32 	[%r4], %r11;
$L__BB0_3:
	setp.lt.u32 	%p2, %r1, 2;
	@%p2 bra 	$L__BB0_10;
	mov.b32 	%r17, 1;
$L__BB0_5:
	bar.sync 	0;
	setp.lt.u32 	%p3, %r2, %r17;
	@%p3 bra 	$L__BB0_7;
	ld.shared.f32 	%f6, [%r4];
	sub.s32 	%r13, %r2, %r17;
	shl.b32 	%r14, %r13, 2;
	add.s32 	%r16, %r10, %r14;
	ld.shared.f32 	%f7, [%r16];
	add.f32 	%f10, %f6, %f7;
$L__BB0_7:
	setp.lt.u32 	%p4, %r2, %r17;
	bar.sync 	0;
	@%p4 bra 	$L__BB0_9;
	st.shared.f32 	[%r4], %f10;
$L__BB0_9:
	shl.b32 	%r17, %r17, 1;
	setp.lt.u32 	%p5, %r17, %r1;
	@%p5 bra 	$L__BB0_5;
$L__BB0_10:
	setp.ge.u32 	%p6, %r3, %r7;
	@%p6 bra 	$L__BB0_12;
	ld.shared.f32 	%f8, [%r4];
	cvta.to.global.u64 	%rd6, %rd2;
	mul.wide.u32 	%rd7, %r3, 4;
	add.s64 	%rd8, %rd6, %rd7;
	st.global.f32 	[%rd8], %f8;
$L__BB0_12:
	ret;

}
	// .globl	_Z33Kogge_Stone_exclusive_scan_kernelPfS_j
.visible .entry _Z33Kogge_Stone_exclusive_scan_kernelPfS_j(
	.param .u64 .ptr .align 1 _Z33Kogge_Stone_exclusive_scan_kernelPfS_j_param_0,
	.param .u64 .ptr .align 1 _Z33Kogge_Stone_exclusive_scan_kernelPfS_j_param_1,
	.param .u32 _Z33Kogge_Stone_exclusive_scan_kernelPfS_j_param_2
)
{
	.reg .pred 	%p<8>;
	.reg .b32 	%r<20>;
	.reg .b32 	%f<11>;
	.reg .b64 	%rd<9>;
	// demoted variable
	.shared .align 4 .b8 _ZZ33Kogge_Stone_exclusive_scan_kernelPfS_jE2XY[4096];
	ld.param.u64 	%rd1, [_Z33Kogge_Stone_exclusive_scan_kernelPfS_j_param_0];
	ld.param.u64 	%rd2, [_Z33Kogge_Stone_exclusive_scan_kernelPfS_j_param_1];
	ld.param.u32 	%r8, [_Z33Kogge_Stone_exclusive_scan_kernelPfS_j_param_2];
	mov.u32 	%r9, %ctaid.x;
	mov.u32 	%r1, %ntid.x;
	mov.u32 	%r2, %tid.x;
	mad.lo.s32 	%r3, %r9, %r1, %r2;
	setp.ne.s32 	%p1, %r2, 0;
	shl.b32 	%r10, %r2, 2;
	mov.u32 	%r11, _ZZ33Kogge_Stone_exclusive_scan_kernelPfS_jE2XY;
	add.s32 	%r4, %r11, %r10;
	@%p1 bra 	$L__BB1_2;
	mov.b32 	%r13, 0;
	st.shared.u32 	[_ZZ33Kogge_Stone_exclusive_scan_kernelPfS_jE2XY], %r13;
	bra.uni 	$L__BB1_5;
$L__BB1_2:
	add.s32 	%r5, %r3, -1;
	setp.ge.u32 	%p2, %r5, %r8;
	@%p2 bra 	$L__BB1_4;
	cvta.to.global.u64 	%rd3, %rd1;
	mul.wide.u32 	%rd4, %r5, 4;
	add.s64 	%rd5, %rd3, %rd4;
	ld.global.f32 	%f4, [%rd5];
	st.shared.f32 	[%r4], %f4;
	bra.uni 	$L__BB1_5;
$L__BB1_4:
	mov.b32 	%r12, 0;
	st.shared.u32 	[%r4], %r12;
$L__BB1_5:
	setp.lt.u32 	%p3, %r1, 2;
	@%p3 bra 	$L__BB1_12;
	mov.b32 	%r19, 1;
$L__BB1_7:
	bar.sync 	0;
	setp.lt.u32 	%p4, %r2, %r19;
	@%p4 bra 	$L__BB1_9;
	ld.shared.f32 	%f6, [%r4];
	sub.s32 	%r15, %r2, %r19;
	shl.b32 	%r16, %r15, 2;
	add.s32 	%r18, %r11, %r16;
	ld.shared.f32 	%f7, [%r18];
	add.f32 	%f10, %f6, %f7;
$L__BB1_9:
	setp.lt.u32 	%p5, %r2, %r19;
	bar.sync 	0;
	@%p5 bra 	$L__BB1_11;
	st.shared.f32 	[%r4], %f10;
$L__BB1_11:
	shl.b32 	%r19, %r19, 1;
	setp.lt.u32 	%p6, %r19, %r1;
	@%p6 bra 	$L__BB1_7;
$L__BB1_12:
	setp.ge.u32 	%p7, %r3, %r8;
	@%p7 bra 	$L__BB1_14;
	ld.shared.f32 	%f8, [%r4];
	cvta.to.global.u64 	%rd6, %rd2;
	mul.wide.u32 	%rd7, %r3, 4;
	add.s64 	%rd8, %rd6, %rd7;
	st.global.f32 	[%rd8], %f8;
$L__BB1_14:
	ret;

}


// ===== COMPILED SASS (sm_100) =====

	.target	sm_100

	.elftype	@"ET_EXEC"


//--------------------- .note.nv.tkinfo           --------------------------
	.section	.note.nv.tkinfo,"",@"SHT_NOTE"
	.sectionflags	@"SHF_NOTE_NV_TKINFO"
	.tkinfo
        /*0018*/ 	.word	0x00000002
        /*0030*/ 	.string	""
        /*0030*/ 	.string	"ptxas"
        /*0030*/ 	.string	"Cuda compilation tools, release 13.0, V13.0.88"
        /*0030*/ 	.string	"Build cuda_13.0.r13.0/compiler.36424714_0"
        /*0030*/ 	.string	"-arch sm_100 -m 64 "



//--------------------- .note.nv.cuinfo           --------------------------
	.section	.note.nv.cuinfo,"",@"SHT_NOTE"
	.sectionflags	@"SHF_NOTE_NV_CUINFO"
        /*0018*/ 	.short	0x0002
        /*001a*/ 	.short	0x0064
        /*001c*/ 	.short	0x0082
	.zero		2


//--------------------- .nv.info                  --------------------------
	.section	.nv.info,"",@"SHT_CUDA_INFO"
	.align	4


	//----- nvinfo : EIATTR_REGCOUNT
	.align		4
        /*0000*/ 	.byte	0x04, 0x2f
        /*0002*/ 	.short	(.L_1 - .L_0)
	.align		4
.L_0:
        /*0004*/ 	.word	index@(_Z23Kogge_Stone_scan_kernelPfS_j)
        /*0008*/ 	.word	0x0000000c


	//----- nvinfo : EIATTR_FRAME_SIZE
	.align		4
.L_1:
        /*000c*/ 	.byte	0x04, 0x11
        /*000e*/ 	.short	(.L_3 - .L_2)
	.align		4
.L_2:
        /*0010*/ 	.word	index@(_Z23Kogge_Stone_scan_kernelPfS_j)
        /*0014*/ 	.word	0x00000000


	//----- nvinfo : EIATTR_REGCOUNT
	.align		4
.L_3:
        /*0018*/ 	.byte	0x04, 0x2f
        /*001a*/ 	.short	(.L_5 - .L_4)
	.align		4
.L_4:
        /*001c*/ 	.word	index@(_Z33Kogge_Stone_exclusive_scan_kernelPfS_j)
        /*0020*/ 	.word	0x0000000c


	//----- nvinfo : EIATTR_FRAME_SIZE
	.align		4
.L_5:
        /*0024*/ 	.byte	0x04, 0x11
        /*0026*/ 	.short	(.L_7 - .L_6)
	.align		4
.L_6:
        /*0028*/ 	.word	index@(_Z33Kogge_Stone_exclusive_scan_kernelPfS_j)
        /*002c*/ 	.word	0x00000000


	//----- nvinfo : EIATTR_MIN_STACK_SIZE
	.align		4
.L_7:
        /*0030*/ 	.byte	0x04, 0x12
        /*0032*/ 	.short	(.L_9 - .L_8)
	.align		4
.L_8:
        /*0034*/ 	.word	index@(_Z33Kogge_Stone_exclusive_scan_kernelPfS_j)
        /*0038*/ 	.word	0x00000000


	//----- nvinfo : EIATTR_MIN_STACK_SIZE
	.align		4
.L_9:
        /*003c*/ 	.byte	0x04, 0x12
        /*003e*/ 	.short	(.L_11 - .L_10)
	.align		4
.L_10:
        /*0040*/ 	.word	index@(_Z23Kogge_Stone_scan_kernelPfS_j)
        /*0044*/ 	.word	0x00000000
.L_11:


//--------------------- .nv.compat                --------------------------
	.section	.nv.compat,"",@"SHT_CUDA_COMPAT_INFO"
	.align	4
        /*0000*/ 	.byte	0x02, 0x09, 0x00, 0x00, 0x02, 0x02, 0x01, 0x00, 0x02, 0x05, 0x05, 0x00, 0x03, 0x07, 0x01, 0x01
        /*0010*/ 	.byte	0x02, 0x03, 0x00, 0x00, 0x02, 0x06, 0x01, 0x00, 0x04, 0x0b, 0x08, 0x00, 0x09, 0x00, 0x00, 0x00
        /*0020*/ 	.byte	0x00, 0x00, 0x00, 0x00


//--------------------- .nv.info._Z33Kogge_Stone_exclusive_scan_kernelPfS_j --------------------------
	.section	.nv.info._Z33Kogge_Stone_exclusive_scan_kernelPfS_j,"",@"SHT_CUDA_INFO"
	.sectionflags	@""
	.align	4


	//----- nvinfo : EIATTR_CUDA_API_VERSION
	.align		4
        /*0000*/ 	.byte	0x04, 0x37
        /*0002*/ 	.short	(.L_13 - .L_12)
.L_12:
        /*0004*/ 	.word	0x00000082


	//----- nvinfo : EIATTR_KPARAM_INFO
	.align		4
.L_13:
        /*0008*/ 	.byte	0x04, 0x17
        /*000a*/ 	.short	(.L_15 - .L_14)
.L_14:
        /*000c*/ 	.word	0x00000000
        /*0010*/ 	.short	0x0002
        /*0012*/ 	.short	0x0010
        /*0014*/ 	.byte	0x00, 0xf0, 0x11, 0x00


	//----- nvinfo : EIATTR_KPARAM_INFO
	.align		4
.L_15:
        /*0018*/ 	.byte	0x04, 0x17
        /*001a*/ 	.short	(.L_17 - .L_16)
.L_16:
        /*001c*/ 	.word	0x00000000
        /*0020*/ 	.short	0x0001
        /*0022*/ 	.short	0x0008
        /*0024*/ 	.byte	0x00, 0xf5, 0x21, 0x00


	//----- nvinfo : EIATTR_KPARAM_INFO
	.align		4
.L_17:
        /*0028*/ 	.byte	0x04, 0x17
        /*002a*/ 	.short	(.L_19 - .L_18)
.L_18:
        /*002c*/ 	.word	0x00000000
        /*0030*/ 	.short	0x0000
        /*0032*/ 	.short	0x0000
        /*0034*/ 	.byte	0x00, 0xf5, 0x21, 0x00


	//----- nvinfo : EIATTR_SPARSE_MMA_MASK
	.align		4
.L_19:
        /*0038*/ 	.byte	0x03, 0x50
        /*003a*/ 	.short	0x0000


	//----- nvinfo : EIATTR_MAXREG_COUNT
	.align		4
        /*003c*/ 	.byte	0x03, 0x1b
        /*003e*/ 	.short	0x00ff


	//----- nvinfo : EIATTR_NUM_BARRIERS
	.align		4
        /*0040*/ 	.byte	0x02, 0x4c
        /*0042*/ 	.byte	0x01
	.zero		1


	//----- nvinfo : EIATTR_MERCURY_ISA_VERSION
	.align		4
        /*0044*/ 	.byte	0x03, 0x5f
        /*0046*/ 	.short	0x0101


	//----- nvinfo : EIATTR_VRC_CTA_INIT_COUNT
	.align		4
        /*0048*/ 	.byte	0x02, 0x4a
	.zero		1
	.zero		1


	//----- nvinfo : EIATTR_EXIT_INSTR_OFFSETS
	.align		4
        /*004c*/ 	.byte	0x04, 0x1c
        /*004e*/ 	.short	(.L_21 - .L_20)


	//   ....[0]....
.L_20:
        /*0050*/ 	.word	0x000002a0


	//   ....[1]....
        /*0054*/ 	.word	0x000002f0


	//----- nvinfo : EIATTR_CRS_STACK_SIZE
	.align		4
.L_21:
        /*0058*/ 	.byte	0x04, 0x1e
        /*005a*/ 	.short	(.L_23 - .L_22)
.L_22:
        /*005c*/ 	.word	0x00000000


	//----- nvinfo : EIATTR_CBANK_PARAM_SIZE
	.align		4
.L_23:
        /*0060*/ 	.byte	0x03, 0x19
        /*0062*/ 	.short	0x0014


	//----- nvinfo : EIATTR_PARAM_CBANK
	.align		4
        /*0064*/ 	.byte	0x04, 0x0a
        /*0066*/ 	.short	(.L_25 - .L_24)
	.align		4
.L_24:
        /*0068*/ 	.word	index@(.nv.constant0._Z33Kogge_Stone_exclusive_scan_kernelPfS_j)
        /*006c*/ 	.short	0x0380
        /*006e*/ 	.short	0x0014


	//----- nvinfo : EIATTR_SW_WAR
	.align		4
.L_25:
        /*0070*/ 	.byte	0x04, 0x36
        /*0072*/ 	.short	(.L_27 - .L_26)
.L_26:
        /*0074*/ 	.word	0x00000008
.L_27:


//--------------------- .nv.info._Z23Kogge_Stone_scan_kernelPfS_j --------------------------
	.section	.nv.info._Z23Kogge_Stone_scan_kernelPfS_j,"",@"SHT_CUDA_INFO"
	.sectionflags	@""
	.align	4


	//----- nvinfo : EIATTR_CUDA_API_VERSION
	.align		4
        /*0000*/ 	.byte	0x04, 0x37
        /*0002*/ 	.short	(.L_29 - .L_28)
.L_28:
        /*0004*/ 	.word	0x00000082


	//----- nvinfo : EIATTR_KPARAM_INFO
	.align		4
.L_29:
        /*0008*/ 	.byte	0x04, 0x17
        /*000a*/ 	.short	(.L_31 - .L_30)
.L_30:
        /*000c*/ 	.word	0x00000000
        /*0010*/ 	.short	0x0002
        /*0012*/ 	.short	0x0010
        /*0014*/ 	.byte	0x00, 0xf0, 0x11, 0x00


	//----- nvinfo : EIATTR_KPARAM_INFO
	.align		4
.L_31:
        /*0018*/ 	.byte	0x04, 0x17
        /*001a*/ 	.short	(.L_33 - .L_32)
.L_32:
        /*001c*/ 	.word	0x00000000
        /*0020*/ 	.short	0x0001
        /*0022*/ 	.short	0x0008
        /*0024*/ 	.byte	0x00, 0xf5, 0x21, 0x00


	//----- nvinfo : EIATTR_KPARAM_INFO
	.align		4
.L_33:
        /*0028*/ 	.byte	0x04, 0x17
        /*002a*/ 	.short	(.L_35 - .L_34)
.L_34:
        /*002c*/ 	.word	0x00000000
        /*0030*/ 	.short	0x0000
        /*0032*/ 	.short	0x0000
        /*0034*/ 	.byte	0x00, 0xf5, 0x21, 0x00


	//----- nvinfo : EIATTR_SPARSE_MMA_MASK
	.align		4
.L_35:
        /*0038*/ 	.byte	0x03, 0x50
        /*003a*/ 	.short	0x0000


	//----- nvinfo : EIATTR_MAXREG_COUNT
	.align		4
        /*003c*/ 	.byte	0x03, 0x1b
        /*003e*/ 	.short	0x00ff


	//----- nvinfo : EIATTR_NUM_BARRIERS
	.align		4
        /*0040*/ 	.byte	0x02, 0x4c
        /*0042*/ 	.byte	0x01
	.zero		1


	//----- nvinfo : EIATTR_MERCURY_ISA_VERSION
	.align		4
        /*0044*/ 	.byte	0x03, 0x5f
        /*0046*/ 	.short	0x0101


	//----- nvinfo : EIATTR_VRC_CTA_INIT_COUNT
	.align		4
        /*0048*/ 	.byte	0x02, 0x4a
	.zero		1
	.zero		1


	//----- nvinfo : EIATTR_EXIT_INSTR_OFFSETS
	.align		4
        /*004c*/ 	.byte	0x04, 0x1c
        /*004e*/ 	.short	(.L_37 - .L_36)


	//   ....[0]....
.L_36:
        /*0050*/ 	.word	0x00000220


	//   ....[1]....
        /*0054*/ 	.word	0x00000270


	//----- nvinfo : EIATTR_CBANK_PARAM_SIZE
	.align		4
.L_37:
        /*0058*/ 	.byte	0x03, 0x19
        /*005a*/ 	.short	0x0014


	//----- nvinfo : EIATTR_PARAM_CBANK
	.align		4
        /*005c*/ 	.byte	0x04, 0x0a
        /*005e*/ 	.short	(.L_39 - .L_38)
	.align		4
.L_38:
        /*0060*/ 	.word	index@(.nv.constant0._Z23Kogge_Stone_scan_kernelPfS_j)
        /*0064*/ 	.short	0x0380
        /*0066*/ 	.short	0x0014


	//----- nvinfo : EIATTR_SW_WAR
	.align		4
.L_39:
        /*0068*/ 	.byte	0x04, 0x36
        /*006a*/ 	.short	(.L_41 - .L_40)
.L_40:
        /*006c*/ 	.word	0x00000008
.L_41:


//--------------------- .nv.callgraph             --------------------------
	.section	.nv.callgraph,"",@"SHT_CUDA_CALLGRAPH"
	.align	4
	.sectionentsize	8
	.align		4
        /*0000*/ 	.word	0x00000000
	.align		4
        /*0004*/ 	.word	0xffffffff
	.align		4
        /*0008*/ 	.word	0x00000000
	.align		4
        /*000c*/ 	.word	0xfffffffe
	.align		4
        /*0010*/ 	.word	0x00000000
	.align		4
        /*0014*/ 	.word	0xfffffffd
	.align		4
        /*0018*/ 	.word	0x00000000
	.align		4
        /*001c*/ 	.word	0xfffffffc


//--------------------- .text._Z33Kogge_Stone_exclusive_scan_kernelPfS_j --------------------------
	.section	.text._Z33Kogge_Stone_exclusive_scan_kernelPfS_j,"ax",@progbits
	.align	128
        .global         _Z33Kogge_Stone_exclusive_scan_kernelPfS_j
        .type           _Z33Kogge_Stone_exclusive_scan_kernelPfS_j,@function
        .size           _Z33Kogge_Stone_exclusive_scan_kernelPfS_j,(.L_x_9 - _Z33Kogge_Stone_exclusive_scan_kernelPfS_j)
        .other          _Z33Kogge_Stone_exclusive_scan_kernelPfS_j,@"STO_CUDA_ENTRY STV_DEFAULT"
_Z33Kogge_Stone_exclusive_scan_kernelPfS_j:
.text._Z33Kogge_Stone_exclusive_scan_kernelPfS_j:
[----:B------:R-:W-:Y:S01]  /*0000*/  LDC R1, c[0x0][0x37c] ;  /* 0x0000df00ff017b82 */ /* 0x000fe20000000800 */
[----:B------:R-:W0:Y:S07]  /*0010*/  S2R R9, SR_TID.X ;  /* 0x0000000000097919 */ /* 0x000e2e0000002100 */
[----:B------:R-:W1:Y:S01]  /*0020*/  S2UR UR5, SR_CgaCtaId ;  /* 0x00000000000579c3 */ /* 0x000e620000008800 */
[----:B------:R-:W-:Y:S01]  /*0030*/  UMOV UR4, 0x400 ;  /* 0x0000040000047882 */ /* 0x000fe20000000000 */
[----:B------:R-:W2:Y:S01]  /*0040*/  LDCU.64 UR6, c[0x0][0x358] ;  /* 0x00006b00ff0677ac */ /* 0x000ea20008000a00 */
[----:B------:R-:W-:Y:S05]  /*0050*/  BSSY.RECONVERGENT B0, `(.L_x_0) ;  /* 0x0000013000007945 */ /* 0x000fea0003800200 */
[----:B------:R-:W3:Y:S08]  /*0060*/  S2UR UR8, SR_CTAID.X ;  /* 0x00000000000879c3 */ /* 0x000ef00000002500 */
[----:B------:R-:W3:Y:S01]  /*0070*/  LDC R4, c[0x0][0x360] ;  /* 0x0000d800ff047b82 */ /* 0x000ee20000000800 */
[----:B-1----:R-:W-:Y:S01]  /*0080*/  ULEA UR4, UR5, UR4, 0x18 ;  /* 0x0000000405047291 */ /* 0x002fe2000f8ec0ff */
[----:B0-----:R-:W-:-:S05]  /*0090*/  ISETP.NE.AND P0, PT, R9, RZ, PT ;  /* 0x000000ff0900720c */ /* 0x001fca0003f05270 */
[----:B------:R-:W-:Y:S01]  /*00a0*/  LEA R0, R9, UR4, 0x2 ;  /* 0x0000000409007c11 */ /* 0x000fe2000f8e10ff */
[----:B---3--:R-:W-:-:S07]  /*00b0*/  IMAD R5, R4, UR8, R9 ;  /* 0x0000000804057c24 */ /* 0x008fce000f8e0209 */
[----:B------:R-:W-:Y:S01]  /*00c0*/  @!P0 STS [UR4], RZ ;  /* 0x000000ffff008988 */ /* 0x000fe20008000804 */
[----:B--2---:R-:W-:Y:S05]  /*00d0*/  @!P0 BRA `(.L_x_1) ;  /* 0x0000000000288947 */ /* 0x004fea0003800000 */
[----:B------:R-:W0:Y:S01]  /*00e0*/  LDCU UR5, c[0x0][0x390] ;  /* 0x00007200ff0577ac */ /* 0x000e220008000800 */
[----:B------:R-:W-:-:S05]  /*00f0*/  VIADD R7, R5, 0xffffffff ;  /* 0xffffffff05077836 */ /* 0x000fca0000000000 */
[----:B0-----:R-:W-:-:S13]  /*0100*/  ISETP.GE.U32.AND P0, PT, R7, UR5, PT ;  /* 0x0000000507007c0c */ /* 0x001fda000bf06070 */
[----:B------:R-:W-:Y:S05]  /*0110*/  @P0 BRA `(.L_x_2) ;  /* 0x0000000000140947 */ /* 0x000fea0003800000 */
[----:B------:R-:W0:Y:S02]  /*0120*/  LDC.64 R2, c[0x0][0x380] ;  /* 0x0000e000ff027b82 */ /* 0x000e240000000a00 */
[----:B0-----:R-:W-:-:S06]  /*0130*/  IMAD.WIDE.U32 R2, R7, 0x4, R2 ;  /* 0x0000000407027825 */ /* 0x001fcc00078e0002 */
[----:B------:R-:W2:Y:S04]  /*0140*/  LDG.E R3, desc[UR6][R2.64] ;  /* 0x0000000602037981 */ /* 0x000ea8000c1e1900 */
[----:B--2---:R0:W-:Y:S01]  /*0150*/  STS [R0], R3 ;  /* 0x0000000300007388 */ /* 0x0041e20000000800 */
[----:B------:R-:W-:Y:S05]  /*0160*/  BRA `(.L_x_1) ;  /* 0x0000000000047947 */ /* 0x000fea0003800000 */
.L_x_2:
[----:B------:R1:W-:Y:S02]  /*0170*/  STS [R0], RZ ;  /* 0x000000ff00007388 */ /* 0x0003e40000000800 */
.L_x_1:
[----:B------:R-:W-:Y:S05]  /*0180*/  BSYNC.RECONVERGENT B0 ;  /* 0x0000000000007941 */ /* 0x000fea0003800200 */
.L_x_0:
[----:B------:R-:W-:-:S13]  /*0190*/  ISETP.GE.U32.AND P0, PT, R4, 0x2, PT ;  /* 0x000000020400780c */ /* 0x000fda0003f06070 */
[----:B------:R-:W-:Y:S05]  /*01a0*/  @!P0 BRA `(.L_x_3) ;  /* 0x0000000000348947 */ /* 0x000fea0003800000 */
[----:B------:R-:W-:-:S05]  /*01b0*/  UMOV UR5, 0x1 ;  /* 0x0000000100057882 */ /* 0x000fca0000000000 */
.L_x_4:
[----:B------:R-:W-:Y:S01]  /*01c0*/  BAR.SYNC.DEFER_BLOCKING 0x0 ;  /* 0x0000000000007b1d */ /* 0x000fe20000010000 */
[----:B------:R-:W-:-:S13]  /*01d0*/  ISETP.GE.U32.AND P0, PT, R9, UR5, PT ;  /* 0x0000000509007c0c */ /* 0x000fda000bf06070 */
[----:B------:R-:W-:Y:S01]  /*01e0*/  @P0 VIADD R2, R9, -UR5 ;  /* 0x8000000509020c36 */ /* 0x000fe20008000000 */
[----:B------:R-:W-:-:S04]  /*01f0*/  USHF.L.U32 UR5, UR5, 0x1, URZ ;  /* 0x0000000105057899 */ /* 0x000fc800080006ff */
[----:B0-----:R-:W-:Y:S02]  /*0200*/  @P0 LEA R3, R2, UR4, 0x2 ;  /* 0x0000000402030c11 */ /* 0x001fe4000f8e10ff */
[----:B------:R-:W-:Y:S04]  /*0210*/  @P0 LDS R2, [R0] ;  /* 0x0000000000020984 */ /* 0x000fe80000000800 */
[----:B------:R-:W0:Y:S02]  /*0220*/  @P0 LDS R3, [R3] ;  /* 0x0000000003030984 */ /* 0x000e240000000800 */
[----:B0-----:R-:W-:Y:S01]  /*0230*/  @P0 FADD R7, R2, R3 ;  /* 0x0000000302070221 */ /* 0x001fe20000000000 */
[----:B------:R-:W-:Y:S06]  /*0240*/  BAR.SYNC.DEFER_BLOCKING 0x0 ;  /* 0x0000000000007b1d */ /* 0x000fec0000010000 */
[----:B------:R2:W-:Y:S01]  /*0250*/  @P0 STS [R0], R7 ;  /* 0x0000000700000388 */ /* 0x0005e20000000800 */
[----:B------:R-:W-:-:S13]  /*0260*/  ISETP.LE.U32.AND P0, PT, R4, UR5, PT ;  /* 0x0000000504007c0c */ /* 0x000fda000bf03070 */
[----:B--2---:R-:W-:Y:S05]  /*0270*/  @!P0 BRA `(.L_x_4) ;  /* 0xfffffffc00d08947 */ /* 0x004fea000383ffff */
.L_x_3:
[----:B------:R-:W2:Y:S02]  /*0280*/  LDCU UR5, c[0x0][0x390] ;  /* 0x00007200ff0577ac */ /* 0x000ea40008000800 */
[----:B--2---:R-:W-:-:S13]  /*0290*/  ISETP.GE.U32.AND P0, PT, R5, UR5, PT ;  /* 0x0000000505007c0c */ /* 0x004fda000bf06070 */
[----:B------:R-:W-:Y:S05]  /*02a0*/  @P0 EXIT ;  /* 0x000000000000094d */ /* 0x000fea0003800000 */
[----:B------:R-:W2:Y:S01]  /*02b0*/  LDS R7, [R0] ;  /* 0x0000000000077984 */ /* 0x000ea20000000800 */
[----:B0-----:R-:W0:Y:S02]  /*02c0*/  LDC.64 R2, c[0x0][0x388] ;  /* 0x0000e200ff027b82 */ /* 0x001e240000000a00 */
[----:B0-----:R-:W-:-:S05]  /*02d0*/  IMAD.WIDE.U32 R2, R5, 0x4, R2 ;  /* 0x0000000405027825 */ /* 0x001fca00078e0002 */
[----:B--2---:R-:W-:Y:S01]  /*02e0*/  STG.E desc[UR6][R2.64], R7 ;  /* 0x0000000702007986 */ /* 0x004fe2000c101906 */
[----:B------:R-:W-:Y:S05]  /*02f0*/  EXIT ;  /* 0x000000000000794d */ /* 0x000fea0003800000 */
.L_x_5:
[----:B------:R-:W-:-:S00]  /*0300*/  BRA `(.L_x_5) ;  /* 0xfffffffc00fc7947 */ /* 0x000fc0000383ffff */
[----:B------:R-:W-:-:S00]  /*0310*/  NOP ;  /* 0x0000000000007918 */ /* 0x000fc00000000000 */
        /* <DEDUP_REMOVED lines=14> */
.L_x_9:


//--------------------- .text._Z23Kogge_Stone_scan_kernelPfS_j --------------------------
	.section	.text._Z23Kogge_Stone_scan_kernelPfS_j,"ax",@progbits
	.align	128
        .global         _Z23Kogge_Stone_scan_kernelPfS_j
        .type           _Z23Kogge_Stone_scan_kernelPfS_j,@function
        .size           _Z23Kogge_Stone_scan_kernelPfS_j,(.L_x_10 - _Z23Kogge_Stone_scan_kernelPfS_j)
        .other          _Z23Kogge_Stone_scan_kernelPfS_j,@"STO_CUDA_ENTRY STV_DEFAULT"
_Z23Kogge_Stone_scan_kernelPfS_j:
.text._Z23Kogge_Stone_scan_kernelPfS_j:
[----:B------:R-:W-:Y:S01]  /*0000*/  LDC R1, c[0x0][0x37c] ;  /* 0x0000df00ff017b82 */ /* 0x000fe20000000800 */
[----:B------:R-:W0:Y:S07]  /*0010*/  S2R R9, SR_TID.X ;  /* 0x0000000000097919 */ /* 0x000e2e0000002100 */
[----:B------:R-:W0:Y:S01]  /*0020*/  S2UR UR4, SR_CTAID.X ;  /* 0x00000000000479c3 */ /* 0x000e220000002500 */
[----:B------:R-:W1:Y:S01]  /*0030*/  LDCU UR5, c[0x0][0x390] ;  /* 0x00007200ff0577ac */ /* 0x000e620008000800 */
[----:B------:R-:W2:Y:S06]  /*0040*/  LDCU.64 UR6, c[0x0][0x358] ;  /* 0x00006b00ff0677ac */ /* 0x000eac0008000a00 */
[----:B------:R-:W0:Y:S02]  /*0050*/  LDC R4, c[0x0][0x360] ;  /* 0x0000d800ff047b82 */ /* 0x000e240000000800 */
[----:B0-----:R-:W-:-:S05]  /*0060*/  IMAD R5, R4, UR4, R9 ;  /* 0x0000000404057c24 */ /* 0x001fca000f8e0209 */
[----:B-1----:R-:W-:-:S13]  /*0070*/  ISETP.GE.U32.AND P0, PT, R5, UR5, PT ;  /* 0x0000000505007c0c */ /* 0x002fda000bf06070 */
[----:B------:R-:W0:Y:S02]  /*0080*/  @!P0 LDC.64 R2, c[0x0][0x380] ;  /* 0x0000e000ff028b82 */ /* 0x000e240000000a00 */
[----:B0-----:R-:W-:-:S06]  /*0090*/  @!P0 IMAD.WIDE.U32 R2, R5, 0x4, R2 ;  /* 0x0000000405028825 */ /* 0x001fcc00078e0002 */
[----:B--2---:R-:W2:Y:S01]  /*00a0*/  @!P0 LDG.E R3, desc[UR6][R2.64] ;  /* 0x0000000602038981 */ /* 0x004ea2000c1e1900 */
[----:B------:R-:W0:Y:S01]  /*00b0*/  S2UR UR5, SR_CgaCtaId ;  /* 0x00000000000579c3 */ /* 0x000e220000008800 */
[----:B------:R-:W-:Y:S01]  /*00c0*/  UMOV UR4, 0x400 ;  /* 0x0000040000047882 */ /* 0x000fe20000000000 */
[----:B------:R-:W-:Y:S01]  /*00d0*/  ISETP.GE.U32.AND P1, PT, R4, 0x2, PT ;  /* 0x000000020400780c */ /* 0x000fe20003f26070 */
[----:B0-----:R-:W-:-:S06]  /*00e0*/  ULEA UR4, UR5, UR4, 0x18 ;  /* 0x0000000405047291 */ /* 0x001fcc000f8ec0ff */
[----:B------:R-:W-:-:S05]  /*00f0*/  LEA R0, R9, UR4, 0x2 ;  /* 0x0000000409007c11 */ /* 0x000fca000f8e10ff */
[----:B--2---:R0:W-:Y:S04]  /*0100*/  @!P0 STS [R0], R3 ;  /* 0x0000000300008388 */ /* 0x0041e80000000800 */
[----:B------:R0:W-:Y:S01]  /*0110*/  @P0 STS [R0], RZ ;  /* 0x000000ff00000388 */ /* 0x0001e20000000800 */
[----:B------:R-:W-:Y:S05]  /*0120*/  @!P1 BRA `(.L_x_6) ;  /* 0x0000000000349947 */ /* 0x000fea0003800000 */
[----:B------:R-:W-:-:S05]  /*0130*/  UMOV UR5, 0x1 ;  /* 0x0000000100057882 */ /* 0x000fca0000000000 */
.L_x_7:
        /* <DEDUP_REMOVED lines=11> */
[----:B-1----:R-:W-:Y:S05]  /*01f0*/  @!P0 BRA `(.L_x_7) ;  /* 0xfffffffc00d08947 */ /* 0x002fea000383ffff */
.L_x_6:
[----:B------:R-:W1:Y:S02]  /*0200*/  LDCU UR4, c[0x0][0x390] ;  /* 0x00007200ff0477ac */ /* 0x000e640008000800 */
[----:B-1----:R-:W-:-:S13]  /*0210*/  ISETP.GE.U32.AND P0, PT, R5, UR4, PT ;  /* 0x0000000405007c0c */ /* 0x002fda000bf06070 */
[----:B------:R-:W-:Y:S05]  /*0220*/  @P0 EXIT ;  /* 0x000000000000094d */ /* 0x000fea0003800000 */
[----:B------:R-:W1:Y:S01]  /*0230*/  LDS R7, [R0] ;  /* 0x0000000000077984 */ /* 0x000e620000000800 */
[----:B0-----:R-:W0:Y:S02]  /*0240*/  LDC.64 R2, c[0x0][0x388] ;  /* 0x0000e200ff027b82 */ /* 0x001e240000000a00 */
[----:B0-----:R-:W-:-:S05]  /*0250*/  IMAD.WIDE.U32 R2, R5, 0x4, R2 ;  /* 0x0000000405027825 */ /* 0x001fca00078e0002 */
[----:B-1----:R-:W-:Y:S01]  /*0260*/  STG.E desc[UR6][R2.64], R7 ;  /* 0x0000000702007986 */ /* 0x002fe2000c101906 */
[----:B------:R-:W-:Y:S05]  /*0270*/  EXIT ;  /* 0x000000000000794d */ /* 0x000fea0003800000 */
.L_x_8:
        /* <DEDUP_REMOVED lines=16> */
.L_x_10:


//--------------------- .nv.shared._Z33Kogge_Stone_exclusive_scan_kernelPfS_j --------------------------
	.section	.nv.shared._Z33Kogge_Stone_exclusive_scan_kernelPfS_j,"aw",@nobits
	.sectionflags	@""
	.align	4
.nv.shared._Z33Kogge_Stone_exclusive_scan_kernelPfS_j:
	.zero		5120


//--------------------- .nv.shared.reserved.0     --------------------------
	.section	.nv.shared.reserved.0,"aw",@nobits
	.weak		__nv_reservedSMEM_offset_0_alias
	.size		__nv_reservedSMEM_offset_0_alias, 0, 64
	.other		__nv_reservedSMEM_offset_0_alias,@"STO_CUDA_RESERVED_SHARED STV_DEFAULT"
__nv_reservedSMEM_offset_0_alias:
	.zero		0
	.zero		64


//--------------------- .nv.shared._Z23Kogge_Stone_scan_kernelPfS_j --------------------------
	.section	.nv.shared._Z23Kogge_Stone_scan_kernelPfS_j,"aw",@nobits
	.sectionflags	@""
	.align	4
.nv.shared._Z23Kogge_Stone_scan_kernelPfS_j:
	.zero		5120


//--------------------- .nv.constant0._Z33Kogge_Stone_exclusive_scan_kernelPfS_j --------------------------
	.section	.nv.constant0._Z33Kogge_Stone_exclusive_scan_kernelPfS_j,"a",@progbits
	.sectionflags	@""
	.align	4
.nv.constant0._Z33Kogge_Stone_exclusive_scan_kernelPfS_j:
	.zero		916


//--------------------- .nv.constant0._Z23Kogge_Stone_scan_kernelPfS_j --------------------------
	.section	.nv.constant0._Z23Kogge_Stone_scan_kernelPfS_j,"a",@progbits
	.sectionflags	@""
	.align	4
.nv.constant0._Z23Kogge_Stone_scan_kernelPfS_j:
	.zero		916


//--------------------- SYMBOLS --------------------------

	.type		.nv.reservedSmem.offset0,@object
	.size		.nv.reservedSmem.offset0,0x4
	.type		.nv.reservedSmem.cap,@object
	.size		.nv.reservedSmem.cap,0x4
